	.headerflags	@"EF_CUDA_TEXMODE_UNIFIED EF_CUDA_64BIT_ADDRESS EF_CUDA_ACCELERATORS EF_CUDA_SM90 EF_CUDA_VIRTUAL_SM(EF_CUDA_SM90)"
	.elftype	@"ET_EXEC"


//--------------------- .nv.info                  --------------------------
	.section	.nv.info,"",@"SHT_CUDA_INFO"
	.align	4


	//----- nvinfo : EIATTR_REGCOUNT
	.align		4
        /*0000*/ 	.byte	0x04, 0x2f
        /*0002*/ 	.short	(.L_1 - .L_0)
	.align		4
.L_0:
        /*0004*/ 	.word	index@(triton_poi_fused_cat_1)
        /*0008*/ 	.word	0x00000010


	//----- nvinfo : EIATTR_MIN_STACK_SIZE
	.align		4
.L_1:
        /*000c*/ 	.byte	0x04, 0x12
        /*000e*/ 	.short	(.L_3 - .L_2)
	.align		4
.L_2:
        /*0010*/ 	.word	index@(triton_poi_fused_cat_1)
        /*0014*/ 	.word	0x00000000


	//----- nvinfo : EIATTR_FRAME_SIZE
	.align		4
.L_3:
        /*0018*/ 	.byte	0x04, 0x11
        /*001a*/ 	.short	(.L_5 - .L_4)
	.align		4
.L_4:
        /*001c*/ 	.word	index@(triton_poi_fused_cat_1)
        /*0020*/ 	.word	0x00000000


	//----- nvinfo : EIATTR_MIN_STACK_SIZE
	.align		4
.L_5:
        /*0024*/ 	.byte	0x04, 0x12
        /*0026*/ 	.short	(.L_7 - .L_6)
	.align		4
.L_6:
        /*0028*/ 	.word	index@(triton_poi_fused_cat_1)
        /*002c*/ 	.word	0x00000000
.L_7:


//--------------------- .nv.info.triton_poi_fused_cat_1 --------------------------
	.section	.nv.info.triton_poi_fused_cat_1,"",@"SHT_CUDA_INFO"
	.sectionflags	@""
	.align	4


	//----- nvinfo : EIATTR_CUDA_API_VERSION
	.align		4
        /*0000*/ 	.byte	0x04, 0x37
        /*0002*/ 	.short	(.L_9 - .L_8)
.L_8:
        /*0004*/ 	.word	0x0000007c


	//----- nvinfo : EIATTR_KPARAM_INFO
	.align		4
.L_9:
        /*0008*/ 	.byte	0x04, 0x17
        /*000a*/ 	.short	(.L_11 - .L_10)
.L_10:
        /*000c*/ 	.word	0x00000000
        /*0010*/ 	.short	0x0003
        /*0012*/ 	.short	0x0018
        /*0014*/ 	.byte	0x00, 0xf0, 0x11, 0x00


	//----- nvinfo : EIATTR_KPARAM_INFO
	.align		4
.L_11:
        /*0018*/ 	.byte	0x04, 0x17
        /*001a*/ 	.short	(.L_13 - .L_12)
.L_12:
        /*001c*/ 	.word	0x00000000
        /*0020*/ 	.short	0x0002
        /*0022*/ 	.short	0x0010
        /*0024*/ 	.byte	0x00, 0xf4, 0x21, 0x00


	//----- nvinfo : EIATTR_KPARAM_INFO
	.align		4
.L_13:
        /*0028*/ 	.byte	0x04, 0x17
        /*002a*/ 	.short	(.L_15 - .L_14)
.L_14:
        /*002c*/ 	.word	0x00000000
        /*0030*/ 	.short	0x0001
        /*0032*/ 	.short	0x0008
        /*0034*/ 	.byte	0x00, 0xf4, 0x21, 0x00


	//----- nvinfo : EIATTR_KPARAM_INFO
	.align		4
.L_15:
        /*0038*/ 	.byte	0x04, 0x17
        /*003a*/ 	.short	(.L_17 - .L_16)
.L_16:
        /*003c*/ 	.word	0x00000000
        /*0040*/ 	.short	0x0000
        /*0042*/ 	.short	0x0000
        /*0044*/ 	.byte	0x00, 0xf4, 0x21, 0x00


	//----- nvinfo : EIATTR_SPARSE_MMA_MASK
	.align		4
.L_17:
        /*0048*/ 	.byte	0x03, 0x50
        /*004a*/ 	.short	0x0000


	//----- nvinfo : EIATTR_MAXREG_COUNT
	.align		4
        /*004c*/ 	.byte	0x03, 0x1b
        /*004e*/ 	.short	0x00ff


	//----- nvinfo : EIATTR_EXIT_INSTR_OFFSETS
	.align		4
        /*0050*/ 	.byte	0x04, 0x1c
        /*0052*/ 	.short	(.L_19 - .L_18)


	//   ....[0]....
.L_18:
        /*0054*/ 	.word	0x00000330


	//   ....[1]....
        /*0058*/ 	.word	0x00000350


	//----- nvinfo : EIATTR_REQNTID
	.align		4
.L_19:
        /*005c*/ 	.byte	0x04, 0x10
        /*005e*/ 	.short	(.L_21 - .L_20)
.L_20:
        /*0060*/ 	.word	0x00000080
        /*0064*/ 	.word	0x00000001
        /*0068*/ 	.word	0x00000001


	//----- nvinfo : EIATTR_CBANK_PARAM_SIZE
	.align		4
.L_21:
        /*006c*/ 	.byte	0x03, 0x19
        /*006e*/ 	.short	0x001c


	//----- nvinfo : EIATTR_PARAM_CBANK
	.align		4
        /*0070*/ 	.byte	0x04, 0x0a
        /*0072*/ 	.short	(.L_23 - .L_22)
	.align		4
.L_22:
        /*0074*/ 	.word	index@(.nv.constant0.triton_poi_fused_cat_1)
        /*0078*/ 	.short	0x0210
        /*007a*/ 	.short	0x001c


	//----- nvinfo : EIATTR_SW_WAR
	.align		4
.L_23:
        /*007c*/ 	.byte	0x04, 0x36
        /*007e*/ 	.short	(.L_25 - .L_24)
.L_24:
        /*0080*/ 	.word	0x00000008
.L_25:


//--------------------- .nv.callgraph             --------------------------
	.section	.nv.callgraph,"",@"SHT_CUDA_CALLGRAPH"
	.align	4
	.sectionentsize	8
	.align		4
        /*0000*/ 	.word	0x00000000
	.align		4
        /*0004*/ 	.word	0xffffffff
	.align		4
        /*0008*/ 	.word	0x00000000
	.align		4
        /*000c*/ 	.word	0xfffffffe
	.align		4
        /*0010*/ 	.word	0x00000000
	.align		4
        /*0014*/ 	.word	0xfffffffd
	.align		4
        /*0018*/ 	.word	0x00000000
	.align		4
        /*001c*/ 	.word	0xfffffffc


//--------------------- .text.triton_poi_fused_cat_1 --------------------------
	.section	.text.triton_poi_fused_cat_1,"ax",@progbits
	.align	128
        .global         triton_poi_fused_cat_1
        .type           triton_poi_fused_cat_1,@function
        .size           triton_poi_fused_cat_1,(.L_x_1 - triton_poi_fused_cat_1)
        .other          triton_poi_fused_cat_1,@"STO_CUDA_ENTRY STV_DEFAULT"
triton_poi_fused_cat_1:
.text.triton_poi_fused_cat_1:
[----:B------:R-:W0:Y:S02]  /*0000*/  LDC R1, c[0x0][0x28] ;  /* 0x00000a00ff017b82 */ /* 0x000e240000000800 */
[----:B------:R-:W1:Y:S01]  /*0010*/  S2R R0, SR_TID.X ;  /* 0x0000000000007919 */ /* 0x000e620000002100 */
[----:B------:R-:W2:Y:S01]  /*0020*/  LDC.64 R4, c[0x0][0x210] ;  /* 0x00008400ff047b82 */ /* 0x000ea20000000a00 */
[----:B------:R-:W-:Y:S01]  /*0030*/  ULDC.64 UR4, c[0x0][0x208] ;  /* 0x0000820000047ab9 */ /* 0x000fe20000000a00 */
[----:B------:R-:W-:Y:S01]  /*0040*/  ULDC.64 UR6, c[0x0][0x218] ;  /* 0x0000860000067ab9 */ /* 0x000fe20000000a00 */
[----:B------:R-:W3:Y:S01]  /*0050*/  S2R R3, SR_CTAID.X ;  /* 0x0000000000037919 */ /* 0x000ee20000002500 */
[----:B-1----:R-:W-:-:S05]  /*0060*/  IMAD.SHL.U32 R0, R0, 0x2, RZ ;  /* 0x0000000200007824 */ /* 0x002fca00078e00ff */
[----:B------:R-:W-:-:S05]  /*0070*/  LOP3.LUT R0, R0, 0xfe, RZ, 0xc0, !PT ;  /* 0x000000fe00007812 */ /* 0x000fca00078ec0ff */
[----:B---3--:R-:W-:-:S04]  /*0080*/  IMAD R0, R3, 0x100, R0 ;  /* 0x0000010003007824 */ /* 0x008fc800078e0200 */
[----:B------:R-:W-:Y:S01]  /*0090*/  IMAD.HI R8, R0, 0x3e0f83e1, RZ ;  /* 0x3e0f83e100087827 */ /* 0x000fe200078e02ff */
[----:B------:R-:W-:-:S04]  /*00a0*/  SHF.R.S32.HI R3, RZ, 0x1f, R0 ;  /* 0x0000001fff037819 */ /* 0x000fc80000011400 */
[----:B------:R-:W-:Y:S02]  /*00b0*/  LEA.HI R3, R3, R0, RZ, 0x4 ;  /* 0x0000000003037211 */ /* 0x000fe400078f20ff */
[----:B------:R-:W-:Y:S02]  /*00c0*/  SHF.R.U32.HI R9, RZ, 0x1f, R8 ;  /* 0x0000001fff097819 */ /* 0x000fe40000011608 */
[----:B------:R-:W-:Y:S02]  /*00d0*/  SHF.R.S32.HI R2, RZ, 0x4, R3 ;  /* 0x00000004ff027819 */ /* 0x000fe40000011403 */
[----:B------:R-:W-:-:S03]  /*00e0*/  LEA.HI.SX32 R11, R8, R9, 0x17 ;  /* 0x00000009080b7211 */ /* 0x000fc600078fbaff */
[----:B------:R-:W-:-:S05]  /*00f0*/  IMAD.HI R6, R2, 0x3e0f83e1, RZ ;  /* 0x3e0f83e102067827 */ /* 0x000fca00078e02ff */
[----:B------:R-:W-:-:S04]  /*0100*/  SHF.R.U32.HI R7, RZ, 0x1f, R6 ;  /* 0x0000001fff077819 */ /* 0x000fc80000011606 */
[----:B------:R-:W-:-:S05]  /*0110*/  LEA.HI.SX32 R7, R6, R7, 0x1b ;  /* 0x0000000706077211 */ /* 0x000fca00078fdaff */
[----:B------:R-:W-:Y:S02]  /*0120*/  IMAD R7, R7, -0x84, R2 ;  /* 0xffffff7c07077824 */ /* 0x000fe400078e0202 */
[----:B------:R-:W-:-:S03]  /*0130*/  IMAD R2, R11, -0x840, R0 ;  /* 0xfffff7c00b027824 */ /* 0x000fc600078e0200 */
[----:B------:R-:W-:Y:S01]  /*0140*/  ISETP.GE.AND P1, PT, R7, 0x80, PT ;  /* 0x000000800700780c */ /* 0x000fe20003f26270 */
[C---:B------:R-:W-:Y:S02]  /*0150*/  IMAD R9, R11.reuse, 0x800, R2 ;  /* 0x000008000b097824 */ /* 0x040fe400078e0202 */
[----:B------:R-:W-:Y:S01]  /*0160*/  IMAD.SHL.U32 R11, R11, 0x40, RZ ;  /* 0x000000400b0b7824 */ /* 0x000fe200078e00ff */
[C---:B------:R-:W-:Y:S01]  /*0170*/  ISETP.LT.AND P3, PT, R0.reuse, 0x2100, !P1 ;  /* 0x000021000000780c */ /* 0x040fe20004f61270 */
[----:B--2---:R-:W-:Y:S01]  /*0180*/  IMAD.WIDE R4, R9, 0x4, R4 ;  /* 0x0000000409047825 */ /* 0x004fe200078e0204 */
[----:B------:R-:W-:Y:S02]  /*0190*/  LOP3.LUT R9, R3, 0xfffffff0, RZ, 0xc0, !PT ;  /* 0xfffffff003097812 */ /* 0x000fe400078ec0ff */
[----:B------:R-:W-:Y:S01]  /*01a0*/  CS2R R2, SRZ ;  /* 0x0000000000027805 */ /* 0x000fe2000001ff00 */
[----:B------:R-:W-:Y:S02]  /*01b0*/  IMAD.SHL.U32 R6, R7, 0x10, RZ ;  /* 0x0000001007067824 */ /* 0x000fe400078e00ff */
[----:B------:R-:W-:Y:S01]  /*01c0*/  IMAD.IADD R9, R0, 0x1, -R9 ;  /* 0x0000000100097824 */ /* 0x000fe200078e0a09 */
[----:B------:R-:W-:-:S02]  /*01d0*/  SHF.R.S32.HI R13, RZ, 0x1f, R11 ;  /* 0x0000001fff0d7819 */ /* 0x000fc4000001140b */
[----:B------:R-:W-:Y:S02]  /*01e0*/  ISETP.GE.AND P0, PT, R0, 0x2100, PT ;  /* 0x000021000000780c */ /* 0x000fe40003f06270 */
[----:B------:R-:W-:Y:S01]  /*01f0*/  IADD3 R11, P4, P5, R6, R9, R11 ;  /* 0x00000009060b7210 */ /* 0x000fe20007d9e00b */
[----:B------:R1:W2:Y:S01]  /*0200*/  @P3 LDG.E.64 R2, desc[UR4][R4.64] ;  /* 0x0000000404023981 */ /* 0x0002a2000c1e1b00 */
[----:B------:R-:W-:Y:S02]  /*0210*/  SHF.R.S32.HI R9, RZ, 0x1f, R9 ;  /* 0x0000001fff097819 */ /* 0x000fe40000011409 */
[----:B------:R-:W-:Y:S02]  /*0220*/  SHF.R.S32.HI R6, RZ, 0x1f, R6 ;  /* 0x0000001fff067819 */ /* 0x000fe40000011406 */
[----:B------:R-:W-:Y:S02]  /*0230*/  ISETP.GT.AND P2, PT, R7, 0x7f, !P0 ;  /* 0x0000007f0700780c */ /* 0x000fe40004744270 */
[----:B------:R-:W-:-:S02]  /*0240*/  IADD3.X R8, R6, R9, R13, P4, P5 ;  /* 0x0000000906087210 */ /* 0x000fc400027ea40d */
[C---:B------:R-:W-:Y:S01]  /*0250*/  LEA R6, P4, R11.reuse, UR6, 0x2 ;  /* 0x000000060b067c11 */ /* 0x040fe2000f8810ff */
[----:B-1----:R-:W1:Y:S03]  /*0260*/  LDC.64 R4, c[0x0][0x220] ;  /* 0x00008800ff047b82 */ /* 0x002e660000000a00 */
[----:B------:R-:W-:Y:S02]  /*0270*/  LEA.HI.X R7, R11, UR7, R8, 0x2, P4 ;  /* 0x000000070b077c11 */ /* 0x000fe4000a0f1408 */
[----:B------:R-:W-:-:S06]  /*0280*/  CS2R R10, SRZ ;  /* 0x00000000000a7805 */ /* 0x000fcc000001ff00 */
[----:B------:R-:W3:Y:S01]  /*0290*/  @P2 LDG.E.64 R10, desc[UR4][R6.64+-0x2000] ;  /* 0xffe00004060a2981 */ /* 0x000ee2000c1e1b00 */
[----:B--2---:R-:W-:Y:S02]  /*02a0*/  SEL R8, R2, RZ, P3 ;  /* 0x000000ff02087207 */ /* 0x004fe40001800000 */
[----:B------:R-:W-:Y:S01]  /*02b0*/  SEL R9, R3, RZ, P3 ;  /* 0x000000ff03097207 */ /* 0x000fe20001800000 */
[----:B-1----:R-:W-:Y:S01]  /*02c0*/  IMAD.WIDE R2, R0, 0x4, R4 ;  /* 0x0000000400027825 */ /* 0x002fe200078e0204 */
[----:B------:R-:W-:Y:S02]  /*02d0*/  FSETP.GT.AND P3, PT, R8, RZ, PT ;  /* 0x000000ff0800720b */ /* 0x000fe40003f64000 */
[----:B------:R-:W-:-:S11]  /*02e0*/  FSETP.GT.AND P4, PT, R9, RZ, PT ;  /* 0x000000ff0900720b */ /* 0x000fd60003f84000 */
[----:B------:R-:W-:Y:S02]  /*02f0*/  @!P3 FMUL R8, R8, 0.10000000149011611938 ;  /* 0x3dcccccd0808b820 */ /* 0x000fe40000400000 */
[----:B------:R-:W-:Y:S01]  /*0300*/  @!P4 FMUL R9, R9, 0.10000000149011611938 ;  /* 0x3dcccccd0909c820 */ /* 0x000fe20000400000 */
[----:B---3--:R-:W-:Y:S02]  /*0310*/  @P1 SEL R8, R10, RZ, P2 ;  /* 0x000000ff0a081207 */ /* 0x008fe40001000000 */
[----:B------:R-:W-:Y:S01]  /*0320*/  @P1 SEL R9, R11, RZ, P2 ;  /* 0x000000ff0b091207 */ /* 0x000fe20001000000 */
[----:B------:R-:W-:Y:S06]  /*0330*/  @P0 EXIT ;  /* 0x000000000000094d */ /* 0x000fec0003800000 */
[----:B------:R-:W-:Y:S01]  /*0340*/  STG.E.64 desc[UR4][R2.64], R8 ;  /* 0x0000000802007986 */ /* 0x000fe2000c101b04 */
[----:B------:R-:W-:Y:S05]  /*0350*/  EXIT ;  /* 0x000000000000794d */ /* 0x000fea0003800000 */
.L_x_0:
[----:B------:R-:W-:-:S00]  /*0360*/  BRA `(.L_x_0) ;  /* 0xfffffffc00fc7947 */ /* 0x000fc0000383ffff */
[----:B------:R-:W-:-:S00]  /*0370*/  NOP ;  /* 0x0000000000007918 */ /* 0x000fc00000000000 */
        /* <DEDUP_REMOVED lines=8> */
.L_x_1:


//--------------------- .nv.constant0.triton_poi_fused_cat_1 --------------------------
	.section	.nv.constant0.triton_poi_fused_cat_1,"a",@progbits
	.sectionflags	@""
	.align	4
.nv.constant0.triton_poi_fused_cat_1:
	.zero		556
